//
// Generated by NVIDIA NVVM Compiler
//
// Compiler Build ID: CL-36424714
// Cuda compilation tools, release 13.0, V13.0.88
// Based on NVVM 20.0.0
//

.version 9.0
.target sm_100
.address_size 64

	// .globl	_Z14AddTwoMatricesPfS_S_i

.visible .entry _Z14AddTwoMatricesPfS_S_i(
	.param .u64 .ptr .align 1 _Z14AddTwoMatricesPfS_S_i_param_0,
	.param .u64 .ptr .align 1 _Z14AddTwoMatricesPfS_S_i_param_1,
	.param .u64 .ptr .align 1 _Z14AddTwoMatricesPfS_S_i_param_2,
	.param .u32 _Z14AddTwoMatricesPfS_S_i_param_3
)
{
	.reg .pred 	%p<2>;
	.reg .b32 	%r<12>;
	.reg .b32 	%f<4>;
	.reg .b64 	%rd<11>;

	ld.param.u64 	%rd1, [_Z14AddTwoMatricesPfS_S_i_param_0];
	ld.param.u64 	%rd2, [_Z14AddTwoMatricesPfS_S_i_param_1];
	ld.param.u64 	%rd3, [_Z14AddTwoMatricesPfS_S_i_param_2];
	ld.param.u32 	%r3, [_Z14AddTwoMatricesPfS_S_i_param_3];
	mov.u32 	%r4, %ctaid.y;
	mov.u32 	%r5, %ntid.y;
	mov.u32 	%r6, %tid.y;
	mad.lo.s32 	%r1, %r4, %r5, %r6;
	mov.u32 	%r7, %ctaid.x;
	mov.u32 	%r8, %ntid.x;
	mov.u32 	%r9, %tid.x;
	mad.lo.s32 	%r2, %r7, %r8, %r9;
	max.s32 	%r10, %r1, %r2;
	setp.ge.s32 	%p1, %r10, %r3;
	@%p1 bra 	$L__BB0_2;
	cvta.to.global.u64 	%rd4, %rd1;
	cvta.to.global.u64 	%rd5, %rd2;
	cvta.to.global.u64 	%rd6, %rd3;
	mad.lo.s32 	%r11, %r3, %r1, %r2;
	mul.wide.s32 	%rd7, %r11, 4;
	add.s64 	%rd8, %rd4, %rd7;
	ld.global.f32 	%f1, [%rd8];
	add.s64 	%rd9, %rd5, %rd7;
	ld.global.f32 	%f2, [%rd9];
	add.f32 	%f3, %f1, %f2;
	add.s64 	%rd10, %rd6, %rd7;
	st.global.f32 	[%rd10], %f3;
$L__BB0_2:
	ret;

}


// ===== COMPILED SASS (sm_100) =====

	.target	sm_100

	.elftype	@"ET_EXEC"


//--------------------- .note.nv.tkinfo           --------------------------
	.section	.note.nv.tkinfo,"",@"SHT_NOTE"
	.sectionflags	@"SHF_NOTE_NV_TKINFO"
	.tkinfo
        /*0018*/ 	.word	0x00000002
        /*0030*/ 	.string	""
        /*0030*/ 	.string	"ptxas"
        /*0030*/ 	.string	"Cuda compilation tools, release 13.0, V13.0.88"
        /*0030*/ 	.string	"Build cuda_13.0.r13.0/compiler.36424714_0"
        /*0030*/ 	.string	"-arch sm_100 -m 64 "



//--------------------- .note.nv.cuinfo           --------------------------
	.section	.note.nv.cuinfo,"",@"SHT_NOTE"
	.sectionflags	@"SHF_NOTE_NV_CUINFO"
        /*0018*/ 	.short	0x0002
        /*001a*/ 	.short	0x0064
        /*001c*/ 	.short	0x0082
	.zero		2


//--------------------- .nv.info                  --------------------------
	.section	.nv.info,"",@"SHT_CUDA_INFO"
	.align	4


	//----- nvinfo : EIATTR_REGCOUNT
	.align		4
        /*0000*/ 	.byte	0x04, 0x2f
        /*0002*/ 	.short	(.L_1 - .L_0)
	.align		4
.L_0:
        /*0004*/ 	.word	index@(_Z14AddTwoMatricesPfS_S_i)
        /*0008*/ 	.word	0x0000000c


	//----- nvinfo : EIATTR_FRAME_SIZE
	.align		4
.L_1:
        /*000c*/ 	.byte	0x04, 0x11
        /*000e*/ 	.short	(.L_3 - .L_2)
	.align		4
.L_2:
        /*0010*/ 	.word	index@(_Z14AddTwoMatricesPfS_S_i)
        /*0014*/ 	.word	0x00000000


	//----- nvinfo : EIATTR_MIN_STACK_SIZE
	.align		4
.L_3:
        /*0018*/ 	.byte	0x04, 0x12
        /*001a*/ 	.short	(.L_5 - .L_4)
	.align		4
.L_4:
        /*001c*/ 	.word	index@(_Z14AddTwoMatricesPfS_S_i)
        /*0020*/ 	.word	0x00000000
.L_5:


//--------------------- .nv.compat                --------------------------
	.section	.nv.compat,"",@"SHT_CUDA_COMPAT_INFO"
	.align	4
        /*0000*/ 	.byte	0x02, 0x09, 0x00, 0x00, 0x02, 0x02, 0x01, 0x00, 0x02, 0x05, 0x05, 0x00, 0x03, 0x07, 0x01, 0x01
        /*0010*/ 	.byte	0x02, 0x03, 0x00, 0x00, 0x02, 0x06, 0x01, 0x00, 0x04, 0x0b, 0x08, 0x00, 0x09, 0x00, 0x00, 0x00
        /*0020*/ 	.byte	0x00, 0x00, 0x00, 0x00


//--------------------- .nv.info._Z14AddTwoMatricesPfS_S_i --------------------------
	.section	.nv.info._Z14AddTwoMatricesPfS_S_i,"",@"SHT_CUDA_INFO"
	.sectionflags	@""
	.align	4


	//----- nvinfo : EIATTR_CUDA_API_VERSION
	.align		4
        /*0000*/ 	.byte	0x04, 0x37
        /*0002*/ 	.short	(.L_7 - .L_6)
.L_6:
        /*0004*/ 	.word	0x00000082


	//----- nvinfo : EIATTR_KPARAM_INFO
	.align		4
.L_7:
        /*0008*/ 	.byte	0x04, 0x17
        /*000a*/ 	.short	(.L_9 - .L_8)
.L_8:
        /*000c*/ 	.word	0x00000000
        /*0010*/ 	.short	0x0003
        /*0012*/ 	.short	0x0018
        /*0014*/ 	.byte	0x00, 0xf0, 0x11, 0x00


	//----- nvinfo : EIATTR_KPARAM_INFO
	.align		4
.L_9:
        /*0018*/ 	.byte	0x04, 0x17
        /*001a*/ 	.short	(.L_11 - .L_10)
.L_10:
        /*001c*/ 	.word	0x00000000
        /*0020*/ 	.short	0x0002
        /*0022*/ 	.short	0x0010
        /*0024*/ 	.byte	0x00, 0xf5, 0x21, 0x00


	//----- nvinfo : EIATTR_KPARAM_INFO
	.align		4
.L_11:
        /*0028*/ 	.byte	0x04, 0x17
        /*002a*/ 	.short	(.L_13 - .L_12)
.L_12:
        /*002c*/ 	.word	0x00000000
        /*0030*/ 	.short	0x0001
        /*0032*/ 	.short	0x0008
        /*0034*/ 	.byte	0x00, 0xf5, 0x21, 0x00


	//----- nvinfo : EIATTR_KPARAM_INFO
	.align		4
.L_13:
        /*0038*/ 	.byte	0x04, 0x17
        /*003a*/ 	.short	(.L_15 - .L_14)
.L_14:
        /*003c*/ 	.word	0x00000000
        /*0040*/ 	.short	0x0000
        /*0042*/ 	.short	0x0000
        /*0044*/ 	.byte	0x00, 0xf5, 0x21, 0x00


	//----- nvinfo : EIATTR_SPARSE_MMA_MASK
	.align		4
.L_15:
        /*0048*/ 	.byte	0x03, 0x50
        /*004a*/ 	.short	0x0000


	//----- nvinfo : EIATTR_MAXREG_COUNT
	.align		4
        /*004c*/ 	.byte	0x03, 0x1b
        /*004e*/ 	.short	0x00ff


	//----- nvinfo : EIATTR_MERCURY_ISA_VERSION
	.align		4
        /*0050*/ 	.byte	0x03, 0x5f
        /*0052*/ 	.short	0x0101


	//----- nvinfo : EIATTR_VRC_CTA_INIT_COUNT
	.align		4
        /*0054*/ 	.byte	0x02, 0x4a
	.zero		1
	.zero		1


	//----- nvinfo : EIATTR_EXIT_INSTR_OFFSETS
	.align		4
        /*0058*/ 	.byte	0x04, 0x1c
        /*005a*/ 	.short	(.L_17 - .L_16)


	//   ....[0]....
.L_16:
        /*005c*/ 	.word	0x000000c0


	//   ....[1]....
        /*0060*/ 	.word	0x00000190


	//----- nvinfo : EIATTR_CBANK_PARAM_SIZE
	.align		4
.L_17:
        /*0064*/ 	.byte	0x03, 0x19
        /*0066*/ 	.short	0x001c


	//----- nvinfo : EIATTR_PARAM_CBANK
	.align		4
        /*0068*/ 	.byte	0x04, 0x0a
        /*006a*/ 	.short	(.L_19 - .L_18)
	.align		4
.L_18:
        /*006c*/ 	.word	index@(.nv.constant0._Z14AddTwoMatricesPfS_S_i)
        /*0070*/ 	.short	0x0380
        /*0072*/ 	.short	0x001c


	//----- nvinfo : EIATTR_SW_WAR
	.align		4
.L_19:
        /*0074*/ 	.byte	0x04, 0x36
        /*0076*/ 	.short	(.L_21 - .L_20)
.L_20:
        /*0078*/ 	.word	0x00000008
.L_21:


//--------------------- .nv.callgraph             --------------------------
	.section	.nv.callgraph,"",@"SHT_CUDA_CALLGRAPH"
	.align	4
	.sectionentsize	8
	.align		4
        /*0000*/ 	.word	0x00000000
	.align		4
        /*0004*/ 	.word	0xffffffff
	.align		4
        /*0008*/ 	.word	0x00000000
	.align		4
        /*000c*/ 	.word	0xfffffffe
	.align		4
        /*0010*/ 	.word	0x00000000
	.align		4
        /*0014*/ 	.word	0xfffffffd
	.align		4
        /*0018*/ 	.word	0x00000000
	.align		4
        /*001c*/ 	.word	0xfffffffc


//--------------------- .text._Z14AddTwoMatricesPfS_S_i --------------------------
	.section	.text._Z14AddTwoMatricesPfS_S_i,"ax",@progbits
	.align	128
        .global         _Z14AddTwoMatricesPfS_S_i
        .type           _Z14AddTwoMatricesPfS_S_i,@function
        .size           _Z14AddTwoMatricesPfS_S_i,(.L_x_1 - _Z14AddTwoMatricesPfS_S_i)
        .other          _Z14AddTwoMatricesPfS_S_i,@"STO_CUDA_ENTRY STV_DEFAULT"
_Z14AddTwoMatricesPfS_S_i:
.text._Z14AddTwoMatricesPfS_S_i:
[----:B------:R-:W-:Y:S01]  /*0000*/  LDC R1, c[0x0][0x37c] ;  /* 0x0000df00ff017b82 */ /* 0x000fe20000000800 */
[----:B------:R-:W0:Y:S07]  /*0010*/  S2R R3, SR_TID.Y ;  /* 0x0000000000037919 */ /* 0x000e2e0000002200 */
[----:B------:R-:W0:Y:S01]  /*0020*/  LDC R0, c[0x0][0x364] ;  /* 0x0000d900ff007b82 */ /* 0x000e220000000800 */
[----:B------:R-:W1:Y:S01]  /*0030*/  LDCU UR6, c[0x0][0x398] ;  /* 0x00007300ff0677ac */ /* 0x000e620008000800 */
[----:B------:R-:W2:Y:S06]  /*0040*/  S2R R2, SR_TID.X ;  /* 0x0000000000027919 */ /* 0x000eac0000002100 */
[----:B------:R-:W0:Y:S08]  /*0050*/  S2UR UR4, SR_CTAID.Y ;  /* 0x00000000000479c3 */ /* 0x000e300000002600 */
[----:B------:R-:W2:Y:S08]  /*0060*/  S2UR UR5, SR_CTAID.X ;  /* 0x00000000000579c3 */ /* 0x000eb00000002500 */
[----:B------:R-:W2:Y:S01]  /*0070*/  LDC R7, c[0x0][0x360] ;  /* 0x0000d800ff077b82 */ /* 0x000ea20000000800 */
[----:B0-----:R-:W-:-:S02]  /*0080*/  IMAD R0, R0, UR4, R3 ;  /* 0x0000000400007c24 */ /* 0x001fc4000f8e0203 */
[----:B--2---:R-:W-:-:S05]  /*0090*/  IMAD R7, R7, UR5, R2 ;  /* 0x0000000507077c24 */ /* 0x004fca000f8e0202 */
[----:B------:R-:W-:-:S04]  /*00a0*/  VIMNMX R2, PT, PT, R0, R7, !PT ;  /* 0x0000000700027248 */ /* 0x000fc80007fe0100 */
[----:B-1----:R-:W-:-:S13]  /*00b0*/  ISETP.GE.AND P0, PT, R2, UR6, PT ;  /* 0x0000000602007c0c */ /* 0x002fda000bf06270 */
[----:B------:R-:W-:Y:S05]  /*00c0*/  @P0 EXIT ;  /* 0x000000000000094d */ /* 0x000fea0003800000 */
[----:B------:R-:W0:Y:S01]  /*00d0*/  LDC.64 R2, c[0x0][0x380] ;  /* 0x0000e000ff027b82 */ /* 0x000e220000000a00 */
[----:B------:R-:W1:Y:S01]  /*00e0*/  LDCU.64 UR4, c[0x0][0x358] ;  /* 0x00006b00ff0477ac */ /* 0x000e620008000a00 */
[----:B------:R-:W-:-:S06]  /*00f0*/  IMAD R9, R0, UR6, R7 ;  /* 0x0000000600097c24 */ /* 0x000fcc000f8e0207 */
[----:B------:R-:W2:Y:S08]  /*0100*/  LDC.64 R4, c[0x0][0x388] ;  /* 0x0000e200ff047b82 */ /* 0x000eb00000000a00 */
[----:B------:R-:W3:Y:S01]  /*0110*/  LDC.64 R6, c[0x0][0x390] ;  /* 0x0000e400ff067b82 */ /* 0x000ee20000000a00 */
[----:B0-----:R-:W-:-:S06]  /*0120*/  IMAD.WIDE R2, R9, 0x4, R2 ;  /* 0x0000000409027825 */ /* 0x001fcc00078e0202 */
[----:B-1----:R-:W4:Y:S01]  /*0130*/  LDG.E R2, desc[UR4][R2.64] ;  /* 0x0000000402027981 */ /* 0x002f22000c1e1900 */
[----:B--2---:R-:W-:-:S06]  /*0140*/  IMAD.WIDE R4, R9, 0x4, R4 ;  /* 0x0000000409047825 */ /* 0x004fcc00078e0204 */
[----:B------:R-:W4:Y:S01]  /*0150*/  LDG.E R5, desc[UR4][R4.64] ;  /* 0x0000000404057981 */ /* 0x000f22000c1e1900 */
[----:B---3--:R-:W-:-:S04]  /*0160*/  IMAD.WIDE R6, R9, 0x4, R6 ;  /* 0x0000000409067825 */ /* 0x008fc800078e0206 */
[----:B----4-:R-:W-:-:S05]  /*0170*/  FADD R9, R2, R5 ;  /* 0x0000000502097221 */ /* 0x010fca0000000000 */
[----:B------:R-:W-:Y:S01]  /*0180*/  STG.E desc[UR4][R6.64], R9 ;  /* 0x0000000906007986 */ /* 0x000fe2000c101904 */
[----:B------:R-:W-:Y:S05]  /*0190*/  EXIT ;  /* 0x000000000000794d */ /* 0x000fea0003800000 */
.L_x_0:
[----:B------:R-:W-:-:S00]  /*01a0*/  BRA `(.L_x_0) ;  /* 0xfffffffc00fc7947 */ /* 0x000fc0000383ffff */
[----:B------:R-:W-:-:S00]  /*01b0*/  NOP ;  /* 0x0000000000007918 */ /* 0x000fc00000000000 */
        /* <DEDUP_REMOVED lines=12> */
.L_x_1:


//--------------------- .nv.shared.reserved.0     --------------------------
	.section	.nv.shared.reserved.0,"aw",@nobits
	.weak		__nv_reservedSMEM_offset_0_alias
	.size		__nv_reservedSMEM_offset_0_alias, 0, 64
	.other		__nv_reservedSMEM_offset_0_alias,@"STO_CUDA_RESERVED_SHARED STV_DEFAULT"
__nv_reservedSMEM_offset_0_alias:
	.zero		0
	.zero		64


//--------------------- .nv.constant0._Z14AddTwoMatricesPfS_S_i --------------------------
	.section	.nv.constant0._Z14AddTwoMatricesPfS_S_i,"a",@progbits
	.sectionflags	@""
	.align	4
.nv.constant0._Z14AddTwoMatricesPfS_S_i:
	.zero		924


//--------------------- SYMBOLS --------------------------

	.type		.nv.reservedSmem.offset0,@object
	.size		.nv.reservedSmem.offset0,0x4
